//
// Generated by NVIDIA NVVM Compiler
//
// Compiler Build ID: CL-36424714
// Cuda compilation tools, release 13.0, V13.0.88
// Based on NVVM 20.0.0
//

.version 9.0
.target sm_100
.address_size 64

	// .globl	_Z13matrix_kerenlPfS_S_j
// _ZZ19tiled_matrix_kerenlPfS_S_jE3A_s has been demoted
// _ZZ19tiled_matrix_kerenlPfS_S_jE3B_s has been demoted

.visible .entry _Z13matrix_kerenlPfS_S_j(
	.param .u64 .ptr .align 1 _Z13matrix_kerenlPfS_S_j_param_0,
	.param .u64 .ptr .align 1 _Z13matrix_kerenlPfS_S_j_param_1,
	.param .u64 .ptr .align 1 _Z13matrix_kerenlPfS_S_j_param_2,
	.param .u32 _Z13matrix_kerenlPfS_S_j_param_3
)
{
	.reg .pred 	%p<10>;
	.reg .b32 	%r<90>;
	.reg .b32 	%f<68>;
	.reg .b64 	%rd<69>;

	ld.param.u64 	%rd4, [_Z13matrix_kerenlPfS_S_j_param_0];
	ld.param.u64 	%rd5, [_Z13matrix_kerenlPfS_S_j_param_1];
	ld.param.u64 	%rd3, [_Z13matrix_kerenlPfS_S_j_param_2];
	ld.param.u32 	%r44, [_Z13matrix_kerenlPfS_S_j_param_3];
	cvta.to.global.u64 	%rd1, %rd5;
	cvta.to.global.u64 	%rd2, %rd4;
	mov.u32 	%r45, %ctaid.y;
	mov.u32 	%r46, %ntid.y;
	mov.u32 	%r47, %tid.y;
	mad.lo.s32 	%r1, %r45, %r46, %r47;
	mov.u32 	%r48, %ctaid.x;
	mov.u32 	%r49, %ntid.x;
	mul.lo.s32 	%r2, %r48, %r49;
	mov.u32 	%r3, %tid.x;
	add.s32 	%r4, %r2, %r3;
	setp.eq.s32 	%p1, %r44, 0;
	mov.f32 	%f67, 0f00000000;
	@%p1 bra 	$L__BB0_12;
	mul.lo.s32 	%r5, %r44, %r1;
	and.b32  	%r6, %r44, 7;
	setp.lt.u32 	%p2, %r44, 8;
	mov.f32 	%f67, 0f00000000;
	mov.b32 	%r88, 0;
	@%p2 bra 	$L__BB0_4;
	and.b32  	%r88, %r44, -8;
	neg.s32 	%r86, %r88;
	add.s32 	%r51, %r3, %r44;
	add.s32 	%r85, %r51, %r2;
	shl.b32 	%r10, %r44, 3;
	shl.b32 	%r52, %r44, 1;
	add.s32 	%r84, %r4, %r52;
	mad.lo.s32 	%r83, %r44, 3, %r4;
	shl.b32 	%r53, %r44, 2;
	add.s32 	%r82, %r4, %r53;
	mad.lo.s32 	%r81, %r44, 5, %r4;
	mad.lo.s32 	%r80, %r44, 6, %r4;
	mad.lo.s32 	%r79, %r44, 7, %r4;
	add.s32 	%r77, %r5, 3;
	mov.f32 	%f67, 0f00000000;
	mov.u32 	%r78, %r4;
$L__BB0_3:
	.pragma "nounroll";
	add.s32 	%r54, %r77, -3;
	mul.wide.u32 	%rd6, %r54, 4;
	add.s64 	%rd7, %rd2, %rd6;
	ld.global.f32 	%f17, [%rd7];
	mul.wide.u32 	%rd8, %r78, 4;
	add.s64 	%rd9, %rd1, %rd8;
	ld.global.f32 	%f18, [%rd9];
	fma.rn.f32 	%f19, %f17, %f18, %f67;
	add.s32 	%r55, %r77, -2;
	mul.wide.u32 	%rd10, %r55, 4;
	add.s64 	%rd11, %rd2, %rd10;
	ld.global.f32 	%f20, [%rd11];
	mul.wide.u32 	%rd12, %r85, 4;
	add.s64 	%rd13, %rd1, %rd12;
	ld.global.f32 	%f21, [%rd13];
	fma.rn.f32 	%f22, %f20, %f21, %f19;
	add.s32 	%r56, %r77, -1;
	mul.wide.u32 	%rd14, %r56, 4;
	add.s64 	%rd15, %rd2, %rd14;
	ld.global.f32 	%f23, [%rd15];
	mul.wide.u32 	%rd16, %r84, 4;
	add.s64 	%rd17, %rd1, %rd16;
	ld.global.f32 	%f24, [%rd17];
	fma.rn.f32 	%f25, %f23, %f24, %f22;
	add.s32 	%r57, %r77, 4;
	mul.wide.u32 	%rd18, %r77, 4;
	add.s64 	%rd19, %rd2, %rd18;
	ld.global.f32 	%f26, [%rd19];
	mul.wide.u32 	%rd20, %r83, 4;
	add.s64 	%rd21, %rd1, %rd20;
	ld.global.f32 	%f27, [%rd21];
	fma.rn.f32 	%f28, %f26, %f27, %f25;
	add.s32 	%r58, %r77, 1;
	mul.wide.u32 	%rd22, %r58, 4;
	add.s64 	%rd23, %rd2, %rd22;
	ld.global.f32 	%f29, [%rd23];
	mul.wide.u32 	%rd24, %r82, 4;
	add.s64 	%rd25, %rd1, %rd24;
	ld.global.f32 	%f30, [%rd25];
	fma.rn.f32 	%f31, %f29, %f30, %f28;
	add.s32 	%r59, %r77, 2;
	mul.wide.u32 	%rd26, %r59, 4;
	add.s64 	%rd27, %rd2, %rd26;
	ld.global.f32 	%f32, [%rd27];
	mul.wide.u32 	%rd28, %r81, 4;
	add.s64 	%rd29, %rd1, %rd28;
	ld.global.f32 	%f33, [%rd29];
	fma.rn.f32 	%f34, %f32, %f33, %f31;
	add.s32 	%r60, %r77, 3;
	mul.wide.u32 	%rd30, %r60, 4;
	add.s64 	%rd31, %rd2, %rd30;
	ld.global.f32 	%f35, [%rd31];
	mul.wide.u32 	%rd32, %r80, 4;
	add.s64 	%rd33, %rd1, %rd32;
	ld.global.f32 	%f36, [%rd33];
	fma.rn.f32 	%f37, %f35, %f36, %f34;
	mul.wide.u32 	%rd34, %r57, 4;
	add.s64 	%rd35, %rd2, %rd34;
	ld.global.f32 	%f38, [%rd35];
	mul.wide.u32 	%rd36, %r79, 4;
	add.s64 	%rd37, %rd1, %rd36;
	ld.global.f32 	%f39, [%rd37];
	fma.rn.f32 	%f67, %f38, %f39, %f37;
	add.s32 	%r86, %r86, 8;
	add.s32 	%r85, %r85, %r10;
	add.s32 	%r84, %r84, %r10;
	add.s32 	%r83, %r83, %r10;
	add.s32 	%r82, %r82, %r10;
	add.s32 	%r81, %r81, %r10;
	add.s32 	%r80, %r80, %r10;
	add.s32 	%r79, %r79, %r10;
	add.s32 	%r78, %r78, %r10;
	add.s32 	%r77, %r77, 8;
	setp.ne.s32 	%p3, %r86, 0;
	@%p3 bra 	$L__BB0_3;
$L__BB0_4:
	setp.eq.s32 	%p4, %r6, 0;
	@%p4 bra 	$L__BB0_12;
	and.b32  	%r39, %r44, 3;
	setp.lt.u32 	%p5, %r6, 4;
	@%p5 bra 	$L__BB0_7;
	add.s32 	%r61, %r88, %r5;
	mul.wide.u32 	%rd38, %r61, 4;
	add.s64 	%rd39, %rd2, %rd38;
	ld.global.f32 	%f41, [%rd39];
	mad.lo.s32 	%r62, %r88, %r44, %r4;
	mul.wide.u32 	%rd40, %r62, 4;
	add.s64 	%rd41, %rd1, %rd40;
	ld.global.f32 	%f42, [%rd41];
	fma.rn.f32 	%f43, %f41, %f42, %f67;
	add.s32 	%r63, %r61, 1;
	mul.wide.u32 	%rd42, %r63, 4;
	add.s64 	%rd43, %rd2, %rd42;
	ld.global.f32 	%f44, [%rd43];
	add.s32 	%r64, %r62, %r44;
	mul.wide.u32 	%rd44, %r64, 4;
	add.s64 	%rd45, %rd1, %rd44;
	ld.global.f32 	%f45, [%rd45];
	fma.rn.f32 	%f46, %f44, %f45, %f43;
	add.s32 	%r65, %r61, 2;
	mul.wide.u32 	%rd46, %r65, 4;
	add.s64 	%rd47, %rd2, %rd46;
	ld.global.f32 	%f47, [%rd47];
	add.s32 	%r66, %r64, %r44;
	mul.wide.u32 	%rd48, %r66, 4;
	add.s64 	%rd49, %rd1, %rd48;
	ld.global.f32 	%f48, [%rd49];
	fma.rn.f32 	%f49, %f47, %f48, %f46;
	add.s32 	%r67, %r61, 3;
	mul.wide.u32 	%rd50, %r67, 4;
	add.s64 	%rd51, %rd2, %rd50;
	ld.global.f32 	%f50, [%rd51];
	add.s32 	%r68, %r66, %r44;
	mul.wide.u32 	%rd52, %r68, 4;
	add.s64 	%rd53, %rd1, %rd52;
	ld.global.f32 	%f51, [%rd53];
	fma.rn.f32 	%f67, %f50, %f51, %f49;
	add.s32 	%r88, %r88, 4;
$L__BB0_7:
	setp.eq.s32 	%p6, %r39, 0;
	@%p6 bra 	$L__BB0_12;
	setp.eq.s32 	%p7, %r39, 1;
	@%p7 bra 	$L__BB0_10;
	add.s32 	%r69, %r88, %r5;
	mul.wide.u32 	%rd54, %r69, 4;
	add.s64 	%rd55, %rd2, %rd54;
	ld.global.f32 	%f53, [%rd55];
	mad.lo.s32 	%r70, %r88, %r44, %r4;
	mul.wide.u32 	%rd56, %r70, 4;
	add.s64 	%rd57, %rd1, %rd56;
	ld.global.f32 	%f54, [%rd57];
	fma.rn.f32 	%f55, %f53, %f54, %f67;
	add.s32 	%r71, %r69, 1;
	mul.wide.u32 	%rd58, %r71, 4;
	add.s64 	%rd59, %rd2, %rd58;
	ld.global.f32 	%f56, [%rd59];
	add.s32 	%r72, %r70, %r44;
	mul.wide.u32 	%rd60, %r72, 4;
	add.s64 	%rd61, %rd1, %rd60;
	ld.global.f32 	%f57, [%rd61];
	fma.rn.f32 	%f67, %f56, %f57, %f55;
	add.s32 	%r88, %r88, 2;
$L__BB0_10:
	and.b32  	%r73, %r44, 1;
	setp.eq.b32 	%p8, %r73, 1;
	not.pred 	%p9, %p8;
	@%p9 bra 	$L__BB0_12;
	add.s32 	%r74, %r88, %r5;
	mul.wide.u32 	%rd62, %r74, 4;
	add.s64 	%rd63, %rd2, %rd62;
	ld.global.f32 	%f58, [%rd63];
	mad.lo.s32 	%r75, %r88, %r44, %r4;
	mul.wide.u32 	%rd64, %r75, 4;
	add.s64 	%rd65, %rd1, %rd64;
	ld.global.f32 	%f59, [%rd65];
	fma.rn.f32 	%f67, %f58, %f59, %f67;
$L__BB0_12:
	cvta.to.global.u64 	%rd66, %rd3;
	mad.lo.s32 	%r76, %r44, %r1, %r4;
	mul.wide.u32 	%rd67, %r76, 4;
	add.s64 	%rd68, %rd66, %rd67;
	st.global.f32 	[%rd68], %f67;
	ret;

}
	// .globl	_Z19tiled_matrix_kerenlPfS_S_j
.visible .entry _Z19tiled_matrix_kerenlPfS_S_j(
	.param .u64 .ptr .align 1 _Z19tiled_matrix_kerenlPfS_S_j_param_0,
	.param .u64 .ptr .align 1 _Z19tiled_matrix_kerenlPfS_S_j_param_1,
	.param .u64 .ptr .align 1 _Z19tiled_matrix_kerenlPfS_S_j_param_2,
	.param .u32 _Z19tiled_matrix_kerenlPfS_S_j_param_3
)
{
	.reg .pred 	%p<3>;
	.reg .b32 	%r<34>;
	.reg .b32 	%f<102>;
	.reg .b64 	%rd<13>;
	// demoted variable
	.shared .align 4 .b8 _ZZ19tiled_matrix_kerenlPfS_S_jE3A_s[4096];
	// demoted variable
	.shared .align 4 .b8 _ZZ19tiled_matrix_kerenlPfS_S_jE3B_s[4096];
	ld.param.u64 	%rd4, [_Z19tiled_matrix_kerenlPfS_S_j_param_0];
	ld.param.u64 	%rd5, [_Z19tiled_matrix_kerenlPfS_S_j_param_1];
	ld.param.u64 	%rd6, [_Z19tiled_matrix_kerenlPfS_S_j_param_2];
	ld.param.u32 	%r15, [_Z19tiled_matrix_kerenlPfS_S_j_param_3];
	setp.lt.u32 	%p1, %r15, 32;
	@%p1 bra 	$L__BB1_3;
	mov.u32 	%r16, %tid.y;
	mov.u32 	%r17, %ntid.x;
	mov.u32 	%r18, %ctaid.x;
	mul.lo.s32 	%r19, %r18, %r17;
	mov.u32 	%r20, %tid.x;
	cvta.to.global.u64 	%rd7, %rd6;
	mov.u32 	%r21, %ntid.y;
	mov.u32 	%r22, %ctaid.y;
	mad.lo.s32 	%r23, %r22, %r21, %r16;
	mad.lo.s32 	%r32, %r15, %r23, %r20;
	shl.b32 	%r24, %r16, 7;
	mov.u32 	%r25, _ZZ19tiled_matrix_kerenlPfS_S_jE3A_s;
	add.s32 	%r2, %r25, %r24;
	shl.b32 	%r26, %r20, 2;
	add.s32 	%r3, %r2, %r26;
	mov.u32 	%r27, _ZZ19tiled_matrix_kerenlPfS_S_jE3B_s;
	add.s32 	%r5, %r27, %r26;
	add.s32 	%r4, %r5, %r24;
	add.s32 	%r28, %r32, %r19;
	mul.wide.u32 	%rd8, %r28, 4;
	add.s64 	%rd1, %rd7, %rd8;
	shr.u32 	%r29, %r15, 5;
	neg.s32 	%r33, %r29;
	add.s32 	%r30, %r20, %r19;
	mad.lo.s32 	%r31, %r16, %r15, %r30;
	shl.b32 	%r8, %r15, 5;
	cvta.to.global.u64 	%rd2, %rd4;
	cvta.to.global.u64 	%rd3, %rd5;
	mov.f32 	%f101, 0f00000000;
$L__BB1_2:
	mul.wide.u32 	%rd9, %r32, 4;
	add.s64 	%rd10, %rd2, %rd9;
	ld.global.f32 	%f4, [%rd10];
	st.shared.f32 	[%r3], %f4;
	mul.wide.u32 	%rd11, %r31, 4;
	add.s64 	%rd12, %rd3, %rd11;
	ld.global.f32 	%f5, [%rd12];
	st.shared.f32 	[%r4], %f5;
	bar.sync 	0;
	ld.shared.f32 	%f6, [%r2];
	ld.shared.f32 	%f7, [%r5];
	fma.rn.f32 	%f8, %f6, %f7, %f101;
	ld.shared.f32 	%f9, [%r2+4];
	ld.shared.f32 	%f10, [%r5+128];
	fma.rn.f32 	%f11, %f9, %f10, %f8;
	ld.shared.f32 	%f12, [%r2+8];
	ld.shared.f32 	%f13, [%r5+256];
	fma.rn.f32 	%f14, %f12, %f13, %f11;
	ld.shared.f32 	%f15, [%r2+12];
	ld.shared.f32 	%f16, [%r5+384];
	fma.rn.f32 	%f17, %f15, %f16, %f14;
	ld.shared.f32 	%f18, [%r2+16];
	ld.shared.f32 	%f19, [%r5+512];
	fma.rn.f32 	%f20, %f18, %f19, %f17;
	ld.shared.f32 	%f21, [%r2+20];
	ld.shared.f32 	%f22, [%r5+640];
	fma.rn.f32 	%f23, %f21, %f22, %f20;
	ld.shared.f32 	%f24, [%r2+24];
	ld.shared.f32 	%f25, [%r5+768];
	fma.rn.f32 	%f26, %f24, %f25, %f23;
	ld.shared.f32 	%f27, [%r2+28];
	ld.shared.f32 	%f28, [%r5+896];
	fma.rn.f32 	%f29, %f27, %f28, %f26;
	ld.shared.f32 	%f30, [%r2+32];
	ld.shared.f32 	%f31, [%r5+1024];
	fma.rn.f32 	%f32, %f30, %f31, %f29;
	ld.shared.f32 	%f33, [%r2+36];
	ld.shared.f32 	%f34, [%r5+1152];
	fma.rn.f32 	%f35, %f33, %f34, %f32;
	ld.shared.f32 	%f36, [%r2+40];
	ld.shared.f32 	%f37, [%r5+1280];
	fma.rn.f32 	%f38, %f36, %f37, %f35;
	ld.shared.f32 	%f39, [%r2+44];
	ld.shared.f32 	%f40, [%r5+1408];
	fma.rn.f32 	%f41, %f39, %f40, %f38;
	ld.shared.f32 	%f42, [%r2+48];
	ld.shared.f32 	%f43, [%r5+1536];
	fma.rn.f32 	%f44, %f42, %f43, %f41;
	ld.shared.f32 	%f45, [%r2+52];
	ld.shared.f32 	%f46, [%r5+1664];
	fma.rn.f32 	%f47, %f45, %f46, %f44;
	ld.shared.f32 	%f48, [%r2+56];
	ld.shared.f32 	%f49, [%r5+1792];
	fma.rn.f32 	%f50, %f48, %f49, %f47;
	ld.shared.f32 	%f51, [%r2+60];
	ld.shared.f32 	%f52, [%r5+1920];
	fma.rn.f32 	%f53, %f51, %f52, %f50;
	ld.shared.f32 	%f54, [%r2+64];
	ld.shared.f32 	%f55, [%r5+2048];
	fma.rn.f32 	%f56, %f54, %f55, %f53;
	ld.shared.f32 	%f57, [%r2+68];
	ld.shared.f32 	%f58, [%r5+2176];
	fma.rn.f32 	%f59, %f57, %f58, %f56;
	ld.shared.f32 	%f60, [%r2+72];
	ld.shared.f32 	%f61, [%r5+2304];
	fma.rn.f32 	%f62, %f60, %f61, %f59;
	ld.shared.f32 	%f63, [%r2+76];
	ld.shared.f32 	%f64, [%r5+2432];
	fma.rn.f32 	%f65, %f63, %f64, %f62;
	ld.shared.f32 	%f66, [%r2+80];
	ld.shared.f32 	%f67, [%r5+2560];
	fma.rn.f32 	%f68, %f66, %f67, %f65;
	ld.shared.f32 	%f69, [%r2+84];
	ld.shared.f32 	%f70, [%r5+2688];
	fma.rn.f32 	%f71, %f69, %f70, %f68;
	ld.shared.f32 	%f72, [%r2+88];
	ld.shared.f32 	%f73, [%r5+2816];
	fma.rn.f32 	%f74, %f72, %f73, %f71;
	ld.shared.f32 	%f75, [%r2+92];
	ld.shared.f32 	%f76, [%r5+2944];
	fma.rn.f32 	%f77, %f75, %f76, %f74;
	ld.shared.f32 	%f78, [%r2+96];
	ld.shared.f32 	%f79, [%r5+3072];
	fma.rn.f32 	%f80, %f78, %f79, %f77;
	ld.shared.f32 	%f81, [%r2+100];
	ld.shared.f32 	%f82, [%r5+3200];
	fma.rn.f32 	%f83, %f81, %f82, %f80;
	ld.shared.f32 	%f84, [%r2+104];
	ld.shared.f32 	%f85, [%r5+3328];
	fma.rn.f32 	%f86, %f84, %f85, %f83;
	ld.shared.f32 	%f87, [%r2+108];
	ld.shared.f32 	%f88, [%r5+3456];
	fma.rn.f32 	%f89, %f87, %f88, %f86;
	ld.shared.f32 	%f90, [%r2+112];
	ld.shared.f32 	%f91, [%r5+3584];
	fma.rn.f32 	%f92, %f90, %f91, %f89;
	ld.shared.f32 	%f93, [%r2+116];
	ld.shared.f32 	%f94, [%r5+3712];
	fma.rn.f32 	%f95, %f93, %f94, %f92;
	ld.shared.f32 	%f96, [%r2+120];
	ld.shared.f32 	%f97, [%r5+3840];
	fma.rn.f32 	%f98, %f96, %f97, %f95;
	ld.shared.f32 	%f99, [%r2+124];
	ld.shared.f32 	%f100, [%r5+3968];
	fma.rn.f32 	%f101, %f99, %f100, %f98;
	bar.sync 	0;
	st.global.f32 	[%rd1], %f101;
	add.s32 	%r33, %r33, 1;
	setp.ne.s32 	%p2, %r33, 0;
	add.s32 	%r32, %r32, 32;
	add.s32 	%r31, %r31, %r8;
	@%p2 bra 	$L__BB1_2;
$L__BB1_3:
	ret;

}


// ===== COMPILED SASS (sm_100) =====

	.target	sm_100

	.elftype	@"ET_EXEC"


//--------------------- .note.nv.tkinfo           --------------------------
	.section	.note.nv.tkinfo,"",@"SHT_NOTE"
	.sectionflags	@"SHF_NOTE_NV_TKINFO"
	.tkinfo
        /*0018*/ 	.word	0x00000002
        /*0030*/ 	.string	""
        /*0030*/ 	.string	"ptxas"
        /*0030*/ 	.string	"Cuda compilation tools, release 13.0, V13.0.88"
        /*0030*/ 	.string	"Build cuda_13.0.r13.0/compiler.36424714_0"
        /*0030*/ 	.string	"-arch sm_100 -m 64 "



//--------------------- .note.nv.cuinfo           --------------------------
	.section	.note.nv.cuinfo,"",@"SHT_NOTE"
	.sectionflags	@"SHF_NOTE_NV_CUINFO"
        /*0018*/ 	.short	0x0002
        /*001a*/ 	.short	0x0064
        /*001c*/ 	.short	0x0082
	.zero		2


//--------------------- .nv.info                  --------------------------
	.section	.nv.info,"",@"SHT_CUDA_INFO"
	.align	4


	//----- nvinfo : EIATTR_REGCOUNT
	.align		4
        /*0000*/ 	.byte	0x04, 0x2f
        /*0002*/ 	.short	(.L_1 - .L_0)
	.align		4
.L_0:
        /*0004*/ 	.word	index@(_Z13matrix_kerenlPfS_S_j)
        /*0008*/ 	.word	0x00000020


	//----- nvinfo : EIATTR_FRAME_SIZE
	.align		4
.L_1:
        /*000c*/ 	.byte	0x04, 0x11
        /*000e*/ 	.short	(.L_3 - .L_2)
	.align		4
.L_2:
        /*0010*/ 	.word	index@(_Z13matrix_kerenlPfS_S_j)
        /*0014*/ 	.word	0x00000000


	//----- nvinfo : EIATTR_REGCOUNT
	.align		4
.L_3:
        /*0018*/ 	.byte	0x04, 0x2f
        /*001a*/ 	.short	(.L_5 - .L_4)
	.align		4
.L_4:
        /*001c*/ 	.word	index@(_Z19tiled_matrix_kerenlPfS_S_j)
        /*0020*/ 	.word	0x00000020


	//----- nvinfo : EIATTR_FRAME_SIZE
	.align		4
.L_5:
        /*0024*/ 	.byte	0x04, 0x11
        /*0026*/ 	.short	(.L_7 - .L_6)
	.align		4
.L_6:
        /*0028*/ 	.word	index@(_Z19tiled_matrix_kerenlPfS_S_j)
        /*002c*/ 	.word	0x00000000


	//----- nvinfo : EIATTR_MIN_STACK_SIZE
	.align		4
.L_7:
        /*0030*/ 	.byte	0x04, 0x12
        /*0032*/ 	.short	(.L_9 - .L_8)
	.align		4
.L_8:
        /*0034*/ 	.word	index@(_Z19tiled_matrix_kerenlPfS_S_j)
        /*0038*/ 	.word	0x00000000


	//----- nvinfo : EIATTR_MIN_STACK_SIZE
	.align		4
.L_9:
        /*003c*/ 	.byte	0x04, 0x12
        /*003e*/ 	.short	(.L_11 - .L_10)
	.align		4
.L_10:
        /*0040*/ 	.word	index@(_Z13matrix_kerenlPfS_S_j)
        /*0044*/ 	.word	0x00000000
.L_11:


//--------------------- .nv.compat                --------------------------
	.section	.nv.compat,"",@"SHT_CUDA_COMPAT_INFO"
	.align	4
        /*0000*/ 	.byte	0x02, 0x09, 0x00, 0x00, 0x02, 0x02, 0x01, 0x00, 0x02, 0x05, 0x05, 0x00, 0x03, 0x07, 0x01, 0x01
        /*0010*/ 	.byte	0x02, 0x03, 0x00, 0x00, 0x02, 0x06, 0x01, 0x00, 0x04, 0x0b, 0x08, 0x00, 0x09, 0x00, 0x00, 0x00
        /*0020*/ 	.byte	0x00, 0x00, 0x00, 0x00


//--------------------- .nv.info._Z19tiled_matrix_kerenlPfS_S_j --------------------------
	.section	.nv.info._Z19tiled_matrix_kerenlPfS_S_j,"",@"SHT_CUDA_INFO"
	.sectionflags	@""
	.align	4


	//----- nvinfo : EIATTR_CUDA_API_VERSION
	.align		4
        /*0000*/ 	.byte	0x04, 0x37
        /*0002*/ 	.short	(.L_13 - .L_12)
.L_12:
        /*0004*/ 	.word	0x00000082


	//----- nvinfo : EIATTR_KPARAM_INFO
	.align		4
.L_13:
        /*0008*/ 	.byte	0x04, 0x17
        /*000a*/ 	.short	(.L_15 - .L_14)
.L_14:
        /*000c*/ 	.word	0x00000000
        /*0010*/ 	.short	0x0003
        /*0012*/ 	.short	0x0018
        /*0014*/ 	.byte	0x00, 0xf0, 0x11, 0x00


	//----- nvinfo : EIATTR_KPARAM_INFO
	.align		4
.L_15:
        /*0018*/ 	.byte	0x04, 0x17
        /*001a*/ 	.short	(.L_17 - .L_16)
.L_16:
        /*001c*/ 	.word	0x00000000
        /*0020*/ 	.short	0x0002
        /*0022*/ 	.short	0x0010
        /*0024*/ 	.byte	0x00, 0xf5, 0x21, 0x00


	//----- nvinfo : EIATTR_KPARAM_INFO
	.align		4
.L_17:
        /*0028*/ 	.byte	0x04, 0x17
        /*002a*/ 	.short	(.L_19 - .L_18)
.L_18:
        /*002c*/ 	.word	0x00000000
        /*0030*/ 	.short	0x0001
        /*0032*/ 	.short	0x0008
        /*0034*/ 	.byte	0x00, 0xf5, 0x21, 0x00


	//----- nvinfo : EIATTR_KPARAM_INFO
	.align		4
.L_19:
        /*0038*/ 	.byte	0x04, 0x17
        /*003a*/ 	.short	(.L_21 - .L_20)
.L_20:
        /*003c*/ 	.word	0x00000000
        /*0040*/ 	.short	0x0000
        /*0042*/ 	.short	0x0000
        /*0044*/ 	.byte	0x00, 0xf5, 0x21, 0x00


	//----- nvinfo : EIATTR_SPARSE_MMA_MASK
	.align		4
.L_21:
        /*0048*/ 	.byte	0x03, 0x50
        /*004a*/ 	.short	0x0000


	//----- nvinfo : EIATTR_MAXREG_COUNT
	.align		4
        /*004c*/ 	.byte	0x03, 0x1b
        /*004e*/ 	.short	0x00ff


	//----- nvinfo : EIATTR_NUM_BARRIERS
	.align		4
        /*0050*/ 	.byte	0x02, 0x4c
        /*0052*/ 	.byte	0x01
	.zero		1


	//----- nvinfo : EIATTR_MERCURY_ISA_VERSION
	.align		4
        /*0054*/ 	.byte	0x03, 0x5f
        /*0056*/ 	.short	0x0101


	//----- nvinfo : EIATTR_VRC_CTA_INIT_COUNT
	.align		4
        /*0058*/ 	.byte	0x02, 0x4a
	.zero		1
	.zero		1


	//----- nvinfo : EIATTR_EXIT_INSTR_OFFSETS
	.align		4
        /*005c*/ 	.byte	0x04, 0x1c
        /*005e*/ 	.short	(.L_23 - .L_22)


	//   ....[0]....
.L_22:
        /*0060*/ 	.word	0x00000030


	//   ....[1]....
        /*0064*/ 	.word	0x00000760


	//----- nvinfo : EIATTR_CBANK_PARAM_SIZE
	.align		4
.L_23:
        /*0068*/ 	.byte	0x03, 0x19
        /*006a*/ 	.short	0x001c


	//----- nvinfo : EIATTR_PARAM_CBANK
	.align		4
        /*006c*/ 	.byte	0x04, 0x0a
        /*006e*/ 	.short	(.L_25 - .L_24)
	.align		4
.L_24:
        /*0070*/ 	.word	index@(.nv.constant0._Z19tiled_matrix_kerenlPfS_S_j)
        /*0074*/ 	.short	0x0380
        /*0076*/ 	.short	0x001c


	//----- nvinfo : EIATTR_SW_WAR
	.align		4
.L_25:
        /*0078*/ 	.byte	0x04, 0x36
        /*007a*/ 	.short	(.L_27 - .L_26)
.L_26:
        /*007c*/ 	.word	0x00000008
.L_27:


//--------------------- .nv.info._Z13matrix_kerenlPfS_S_j --------------------------
	.section	.nv.info._Z13matrix_kerenlPfS_S_j,"",@"SHT_CUDA_INFO"
	.sectionflags	@""
	.align	4


	//----- nvinfo : EIATTR_CUDA_API_VERSION
	.align		4
        /*0000*/ 	.byte	0x04, 0x37
        /*0002*/ 	.short	(.L_29 - .L_28)
.L_28:
        /*0004*/ 	.word	0x00000082


	//----- nvinfo : EIATTR_KPARAM_INFO
	.align		4
.L_29:
        /*0008*/ 	.byte	0x04, 0x17
        /*000a*/ 	.short	(.L_31 - .L_30)
.L_30:
        /*000c*/ 	.word	0x00000000
        /*0010*/ 	.short	0x0003
        /*0012*/ 	.short	0x0018
        /*0014*/ 	.byte	0x00, 0xf0, 0x11, 0x00


	//----- nvinfo : EIATTR_KPARAM_INFO
	.align		4
.L_31:
        /*0018*/ 	.byte	0x04, 0x17
        /*001a*/ 	.short	(.L_33 - .L_32)
.L_32:
        /*001c*/ 	.word	0x00000000
        /*0020*/ 	.short	0x0002
        /*0022*/ 	.short	0x0010
        /*0024*/ 	.byte	0x00, 0xf5, 0x21, 0x00


	//----- nvinfo : EIATTR_KPARAM_INFO
	.align		4
.L_33:
        /*0028*/ 	.byte	0x04, 0x17
        /*002a*/ 	.short	(.L_35 - .L_34)
.L_34:
        /*002c*/ 	.word	0x00000000
        /*0030*/ 	.short	0x0001
        /*0032*/ 	.short	0x0008
        /*0034*/ 	.byte	0x00, 0xf5, 0x21, 0x00


	//----- nvinfo : EIATTR_KPARAM_INFO
	.align		4
.L_35:
        /*0038*/ 	.byte	0x04, 0x17
        /*003a*/ 	.short	(.L_37 - .L_36)
.L_36:
        /*003c*/ 	.word	0x00000000
        /*0040*/ 	.short	0x0000
        /*0042*/ 	.short	0x0000
        /*0044*/ 	.byte	0x00, 0xf5, 0x21, 0x00


	//----- nvinfo : EIATTR_SPARSE_MMA_MASK
	.align		4
.L_37:
        /*0048*/ 	.byte	0x03, 0x50
        /*004a*/ 	.short	0x0000


	//----- nvinfo : EIATTR_MAXREG_COUNT
	.align		4
        /*004c*/ 	.byte	0x03, 0x1b
        /*004e*/ 	.short	0x00ff


	//----- nvinfo : EIATTR_MERCURY_ISA_VERSION
	.align		4
        /*0050*/ 	.byte	0x03, 0x5f
        /*0052*/ 	.short	0x0101


	//----- nvinfo : EIATTR_VRC_CTA_INIT_COUNT
	.align		4
        /*0054*/ 	.byte	0x02, 0x4a
	.zero		1
	.zero		1


	//----- nvinfo : EIATTR_EXIT_INSTR_OFFSETS
	.align		4
        /*0058*/ 	.byte	0x04, 0x1c
        /*005a*/ 	.short	(.L_39 - .L_38)


	//   ....[0]....
.L_38:
        /*005c*/ 	.word	0x00000a40


	//----- nvinfo : EIATTR_CBANK_PARAM_SIZE
	.align		4
.L_39:
        /*0060*/ 	.byte	0x03, 0x19
        /*0062*/ 	.short	0x001c


	//----- nvinfo : EIATTR_PARAM_CBANK
	.align		4
        /*0064*/ 	.byte	0x04, 0x0a
        /*0066*/ 	.short	(.L_41 - .L_40)
	.align		4
.L_40:
        /*0068*/ 	.word	index@(.nv.constant0._Z13matrix_kerenlPfS_S_j)
        /*006c*/ 	.short	0x0380
        /*006e*/ 	.short	0x001c


	//----- nvinfo : EIATTR_SW_WAR
	.align		4
.L_41:
        /*0070*/ 	.byte	0x04, 0x36
        /*0072*/ 	.short	(.L_43 - .L_42)
.L_42:
        /*0074*/ 	.word	0x00000008
.L_43:


//--------------------- .nv.callgraph             --------------------------
	.section	.nv.callgraph,"",@"SHT_CUDA_CALLGRAPH"
	.align	4
	.sectionentsize	8
	.align		4
        /*0000*/ 	.word	0x00000000
	.align		4
        /*0004*/ 	.word	0xffffffff
	.align		4
        /*0008*/ 	.word	0x00000000
	.align		4
        /*000c*/ 	.word	0xfffffffe
	.align		4
        /*0010*/ 	.word	0x00000000
	.align		4
        /*0014*/ 	.word	0xfffffffd
	.align		4
        /*0018*/ 	.word	0x00000000
	.align		4
        /*001c*/ 	.word	0xfffffffc


//--------------------- .text._Z19tiled_matrix_kerenlPfS_S_j --------------------------
	.section	.text._Z19tiled_matrix_kerenlPfS_S_j,"ax",@progbits
	.align	128
        .global         _Z19tiled_matrix_kerenlPfS_S_j
        .type           _Z19tiled_matrix_kerenlPfS_S_j,@function
        .size           _Z19tiled_matrix_kerenlPfS_S_j,(.L_x_7 - _Z19tiled_matrix_kerenlPfS_S_j)
        .other          _Z19tiled_matrix_kerenlPfS_S_j,@"STO_CUDA_ENTRY STV_DEFAULT"
_Z19tiled_matrix_kerenlPfS_S_j:
.text._Z19tiled_matrix_kerenlPfS_S_j:
[----:B------:R-:W-:Y:S08]  /*0000*/  LDC R1, c[0x0][0x37c] ;  /* 0x0000df00ff017b82 */ /* 0x000ff00000000800 */
[----:B------:R-:W0:Y:S02]  /*0010*/  LDC R0, c[0x0][0x398] ;  /* 0x0000e600ff007b82 */ /* 0x000e240000000800 */
[----:B0-----:R-:W-:-:S13]  /*0020*/  ISETP.GE.U32.AND P0, PT, R0, 0x20, PT ;  /* 0x000000200000780c */ /* 0x001fda0003f06070 */
[----:B------:R-:W-:Y:S05]  /*0030*/  @!P0 EXIT ;  /* 0x000000000000894d */ /* 0x000fea0003800000 */
[----:B------:R-:W0:Y:S01]  /*0040*/  S2R R5, SR_TID.Y ;  /* 0x0000000000057919 */ /* 0x000e220000002200 */
[----:B------:R-:W1:Y:S01]  /*0050*/  LDCU UR7, c[0x0][0x360] ;  /* 0x00006c00ff0777ac */ /* 0x000e620008000800 */
[----:B------:R-:W2:Y:S01]  /*0060*/  S2UR UR6, SR_CgaCtaId ;  /* 0x00000000000679c3 */ /* 0x000ea20000008800 */
[----:B------:R-:W-:Y:S01]  /*0070*/  HFMA2 R11, -RZ, RZ, 0, 0 ;  /* 0x00000000ff0b7431 */ /* 0x000fe200000001ff */
[----:B------:R-:W0:Y:S01]  /*0080*/  S2R R2, SR_CTAID.Y ;  /* 0x0000000000027919 */ /* 0x000e220000002600 */
[----:B------:R-:W0:Y:S01]  /*0090*/  LDCU UR4, c[0x0][0x364] ;  /* 0x00006c80ff0477ac */ /* 0x000e220008000800 */
[----:B------:R-:W3:Y:S01]  /*00a0*/  S2R R8, SR_TID.X ;  /* 0x0000000000087919 */ /* 0x000ee20000002100 */
[----:B------:R-:W4:Y:S03]  /*00b0*/  LDCU.64 UR8, c[0x0][0x358] ;  /* 0x00006b00ff0877ac */ /* 0x000f260008000a00 */
[----:B------:R-:W5:Y:S01]  /*00c0*/  LDC.64 R22, c[0x0][0x390] ;  /* 0x0000e400ff167b82 */ /* 0x000f620000000a00 */
[----:B------:R-:W1:Y:S07]  /*00d0*/  S2R R7, SR_CTAID.X ;  /* 0x0000000000077919 */ /* 0x000e6e0000002500 */
[----:B------:R-:W4:Y:S08]  /*00e0*/  LDC.64 R20, c[0x0][0x380] ;  /* 0x0000e000ff147b82 */ /* 0x000f300000000a00 */
[----:B------:R-:W4:Y:S01]  /*00f0*/  LDC.64 R18, c[0x0][0x388] ;  /* 0x0000e200ff127b82 */ /* 0x000f220000000a00 */
[----:B0-----:R-:W-:Y:S01]  /*0100*/  IMAD R3, R2, UR4, R5 ;  /* 0x0000000402037c24 */ /* 0x001fe2000f8e0205 */
[----:B------:R-:W-:Y:S01]  /*0110*/  UMOV UR4, 0x400 ;  /* 0x0000040000047882 */ /* 0x000fe20000000000 */
[----:B------:R-:W-:Y:S01]  /*0120*/  SHF.R.U32.HI R2, RZ, 0x5, R0 ;  /* 0x00000005ff027819 */ /* 0x000fe20000011600 */
[----:B------:R-:W-:Y:S01]  /*0130*/  UIADD3 UR5, UPT, UPT, UR4, 0x1000, URZ ;  /* 0x0000100004057890 */ /* 0x000fe2000fffe0ff */
[----:B---3--:R-:W-:Y:S01]  /*0140*/  IMAD R4, R3, R0, R8 ;  /* 0x0000000003047224 */ /* 0x008fe200078e0208 */
[----:B--2---:R-:W-:Y:S01]  /*0150*/  ULEA UR4, UR6, UR4, 0x18 ;  /* 0x0000000406047291 */ /* 0x004fe2000f8ec0ff */
[----:B------:R-:W-:Y:S01]  /*0160*/  IADD3 R2, PT, PT, -R2, RZ, RZ ;  /* 0x000000ff02027210 */ /* 0x000fe20007ffe1ff */
[----:B------:R-:W-:Y:S01]  /*0170*/  ULEA UR5, UR6, UR5, 0x18 ;  /* 0x0000000506057291 */ /* 0x000fe2000f8ec0ff */
[----:B-1----:R-:W-:-:S03]  /*0180*/  IMAD R3, R7, UR7, R4 ;  /* 0x0000000707037c24 */ /* 0x002fc6000f8e0204 */
[----:B------:R-:W-:Y:S01]  /*0190*/  LEA R16, R5, UR4, 0x7 ;  /* 0x0000000405107c11 */ /* 0x000fe2000f8e38ff */
[----:B-----5:R-:W-:Y:S01]  /*01a0*/  IMAD.WIDE.U32 R22, R3, 0x4, R22 ;  /* 0x0000000403167825 */ /* 0x020fe200078e0016 */
[----:B------:R-:W-:-:S03]  /*01b0*/  LEA R6, R8, UR5, 0x2 ;  /* 0x0000000508067c11 */ /* 0x000fc6000f8e10ff */
[----:B------:R-:W-:Y:S01]  /*01c0*/  IMAD R3, R7, UR7, R8 ;  /* 0x0000000707037c24 */ /* 0x000fe2000f8e0208 */
[----:B------:R-:W-:-:S03]  /*01d0*/  LEA R7, R8, R16, 0x2 ;  /* 0x0000001008077211 */ /* 0x000fc600078e10ff */
[C---:B------:R-:W-:Y:S01]  /*01e0*/  IMAD R3, R5.reuse, R0, R3 ;  /* 0x0000000005037224 */ /* 0x040fe200078e0203 */
[----:B------:R-:W-:-:S07]  /*01f0*/  LEA R5, R5, R6, 0x7 ;  /* 0x0000000605057211 */ /* 0x000fce00078e38ff */
.L_x_0:
[----:B----4-:R-:W-:-:S04]  /*0200*/  IMAD.WIDE.U32 R24, R4, 0x4, R20 ;  /* 0x0000000404187825 */ /* 0x010fc800078e0014 */
[----:B------:R-:W-:Y:S02]  /*0210*/  IMAD.WIDE.U32 R8, R3, 0x4, R18 ;  /* 0x0000000403087825 */ /* 0x000fe400078e0012 */
[----:B------:R-:W2:Y:S04]  /*0220*/  LDG.E R24, desc[UR8][R24.64] ;  /* 0x0000000818187981 */ /* 0x000ea8000c1e1900 */
[----:B------:R-:W3:Y:S01]  /*0230*/  LDG.E R26, desc[UR8][R8.64] ;  /* 0x00000008081a7981 */ /* 0x000ee2000c1e1900 */
[----:B------:R-:W-:Y:S02]  /*0240*/  IADD3 R2, PT, PT, R2, 0x1, RZ ;  /* 0x0000000102027810 */ /* 0x000fe40007ffe0ff */
[----:B------:R-:W-:Y:S02]  /*0250*/  IADD3 R4, PT, PT, R4, 0x20, RZ ;  /* 0x0000002004047810 */ /* 0x000fe40007ffe0ff */
[----:B------:R-:W-:-:S02]  /*0260*/  ISETP.NE.AND P0, PT, R2, RZ, PT ;  /* 0x000000ff0200720c */ /* 0x000fc40003f05270 */
[----:B------:R-:W-:Y:S01]  /*0270*/  LEA R3, R0, R3, 0x5 ;  /* 0x0000000300037211 */ /* 0x000fe200078e28ff */
[----:B--2---:R-:W-:Y:S04]  /*0280*/  STS [R7], R24 ;  /* 0x0000001807007388 */ /* 0x004fe80000000800 */
[----:B---3--:R-:W-:Y:S01]  /*0290*/  STS [R5], R26 ;  /* 0x0000001a05007388 */ /* 0x008fe20000000800 */
[----:B------:R-:W-:Y:S06]  /*02a0*/  BAR.SYNC.DEFER_BLOCKING 0x0 ;  /* 0x0000000000007b1d */ /* 0x000fec0000010000 */
[----:B------:R-:W-:Y:S04]  /*02b0*/  LDS R10, [R6] ;  /* 0x00000000060a7984 */ /* 0x000fe80000000800 */
[----:B0-----:R-:W0:Y:S04]  /*02c0*/  LDS.128 R12, [R16] ;  /* 0x00000000100c7984 */ /* 0x001e280000000c00 */
[----:B------:R-:W1:Y:S04]  /*02d0*/  LDS R27, [R6+0x80] ;  /* 0x00008000061b7984 */ /* 0x000e680000000800 */
[----:B------:R-:W2:Y:S04]  /*02e0*/  LDS R17, [R6+0x100] ;  /* 0x0001000006117984 */ /* 0x000ea80000000800 */
[----:B------:R-:W3:Y:S04]  /*02f0*/  LDS R29, [R6+0x180] ;  /* 0x00018000061d7984 */ /* 0x000ee80000000800 */
[----:B------:R-:W-:Y:S01]  /*0300*/  LDS R25, [R6+0x380] ;  /* 0x0003800006197984 */ /* 0x000fe20000000800 */
[----:B0-----:R-:W-:-:S03]  /*0310*/  FFMA R10, R12, R10, R11 ;  /* 0x0000000a0c0a7223 */ /* 0x001fc6000000000b */
[----:B------:R-:W-:Y:S01]  /*0320*/  LDS R12, [R6+0x280] ;  /* 0x00028000060c7984 */ /* 0x000fe20000000800 */
[----:B-1----:R-:W-:-:S03]  /*0330*/  FFMA R28, R27, R13, R10 ;  /* 0x0000000d1b1c7223 */ /* 0x002fc6000000000a */
[----:B------:R-:W-:Y:S01]  /*0340*/  LDS R13, [R6+0x200] ;  /* 0x00020000060d7984 */ /* 0x000fe20000000800 */
[----:B--2---:R-:W-:-:S03]  /*0350*/  FFMA R14, R17, R14, R28 ;  /* 0x0000000e110e7223 */ /* 0x004fc6000000001c */
[----:B------:R-:W0:Y:S01]  /*0360*/  LDS.128 R8, [R16+0x10] ;  /* 0x0000100010087984 */ /* 0x000e220000000c00 */
[----:B---3--:R-:W-:-:S03]  /*0370*/  FFMA R15, R29, R15, R14 ;  /* 0x0000000f1d0f7223 */ /* 0x008fc6000000000e */
[----:B------:R-:W1:Y:S01]  /*0380*/  LDS R17, [R6+0x300] ;  /* 0x0003000006117984 */ /* 0x000e620000000800 */
[----:B0-----:R-:W-:-:S03]  /*0390*/  FFMA R13, R8, R13, R15 ;  /* 0x0000000d080d7223 */ /* 0x001fc6000000000f */
[----:B------:R-:W-:Y:S01]  /*03a0*/  LDS R8, [R6+0x480] ;  /* 0x0004800006087984 */ /* 0x000fe20000000800 */
[----:B------:R-:W-:-:S03]  /*03b0*/  FFMA R24, R12, R9, R13 ;  /* 0x000000090c187223 */ /* 0x000fc6000000000d */
[----:B------:R-:W-:Y:S01]  /*03c0*/  LDS R9, [R6+0x400] ;  /* 0x0004000006097984 */ /* 0x000fe20000000800 */
[----:B-1----:R-:W-:-:S03]  /*03d0*/  FFMA R10, R17, R10, R24 ;  /* 0x0000000a110a7223 */ /* 0x002fc60000000018 */
[----:B------:R-:W0:Y:S01]  /*03e0*/  LDS.128 R12, [R16+0x20] ;  /* 0x00002000100c7984 */ /* 0x000e220000000c00 */
[----:B------:R-:W-:-:S03]  /*03f0*/  FFMA R11, R25, R11, R10 ;  /* 0x0000000b190b7223 */ /* 0x000fc6000000000a */
[----:B------:R-:W1:Y:S04]  /*0400*/  LDS R17, [R6+0x500] ;  /* 0x0005000006117984 */ /* 0x000e680000000800 */
[----:B------:R-:W2:Y:S01]  /*0410*/  LDS R25, [R6+0x580] ;  /* 0x0005800006197984 */ /* 0x000ea20000000800 */
[----:B0-----:R-:W-:-:S03]  /*0420*/  FFMA R9, R12, R9, R11 ;  /* 0x000000090c097223 */ /* 0x001fc6000000000b */
[----:B------:R-:W-:Y:S01]  /*0430*/  LDS R12, [R6+0x680] ;  /* 0x00068000060c7984 */ /* 0x000fe20000000800 */
[----:B------:R-:W-:-:S03]  /*0440*/  FFMA R24, R8, R13, R9 ;  /* 0x0000000d08187223 */ /* 0x000fc60000000009 */
[----:B------:R-:W-:Y:S01]  /*0450*/  LDS R13, [R6+0x600] ;  /* 0x00060000060d7984 */ /* 0x000fe20000000800 */
[----:B-1----:R-:W-:-:S03]  /*0460*/  FFMA R14, R17, R14, R24 ;  /* 0x0000000e110e7223 */ /* 0x002fc60000000018 */
[----:B------:R-:W0:Y:S01]  /*0470*/  LDS.128 R8, [R16+0x30] ;  /* 0x0000300010087984 */ /* 0x000e220000000c00 */
[----:B--2---:R-:W-:-:S03]  /*0480*/  FFMA R15, R25, R15, R14 ;  /* 0x0000000f190f7223 */ /* 0x004fc6000000000e */
        /* <DEDUP_REMOVED lines=19> */
[----:B------:R-:W-:Y:S04]  /*05c0*/  LDS R24, [R6+0xc80] ;  /* 0x000c800006187984 */ /* 0x000fe80000000800 */
[----:B------:R-:W-:Y:S01]  /*05d0*/  LDS R17, [R6+0xd00] ;  /* 0x000d000006117984 */ /* 0x000fe20000000800 */
[----:B0-----:R-:W-:-:S03]  /*05e0*/  FFMA R13, R8, R13, R15 ;  /* 0x0000000d080d7223 */ /* 0x001fc6000000000f */
[----:B------:R-:W0:Y:S01]  /*05f0*/  LDS R8, [R6+0xb80] ;  /* 0x000b800006087984 */ /* 0x000e220000000800 */
[----:B------:R-:W-:-:S03]  /*0600*/  FFMA R26, R12, R9, R13 ;  /* 0x000000090c1a7223 */ /* 0x000fc6000000000d */
[----:B------:R-:W-:Y:S01]  /*0610*/  LDS R9, [R6+0xc00] ;  /* 0x000c000006097984 */ /* 0x000fe20000000800 */
[----:B-1----:R-:W-:-:S03]  /*0620*/  FFMA R25, R25, R10, R26 ;  /* 0x0000000a19197223 */ /* 0x002fc6000000001a */
[----:B------:R-:W1:Y:S01]  /*0630*/  LDS.128 R12, [R16+0x60] ;  /* 0x00006000100c7984 */ /* 0x000e620000000c00 */
[----:B0-----:R-:W-:-:S03]  /*0640*/  FFMA R11, R8, R11, R25 ;  /* 0x0000000b080b7223 */ /* 0x001fc60000000019 */
[----:B------:R-:W-:Y:S01]  /*0650*/  LDS R25, [R6+0xf80] ;  /* 0x000f800006197984 */ /* 0x000fe20000000800 */
[----:B-1----:R-:W-:-:S03]  /*0660*/  FFMA R9, R12, R9, R11 ;  /* 0x000000090c097223 */ /* 0x002fc6000000000b */
[----:B------:R-:W0:Y:S01]  /*0670*/  LDS R12, [R6+0xd80] ;  /* 0x000d8000060c7984 */ /* 0x000e220000000800 */
[----:B------:R-:W-:-:S03]  /*0680*/  FFMA R26, R24, R13, R9 ;  /* 0x0000000d181a7223 */ /* 0x000fc60000000009 */
[----:B------:R-:W-:Y:S01]  /*0690*/  LDS R13, [R6+0xe00] ;  /* 0x000e0000060d7984 */ /* 0x000fe20000000800 */
[----:B------:R-:W-:-:S03]  /*06a0*/  FFMA R17, R17, R14, R26 ;  /* 0x0000000e11117223 */ /* 0x000fc6000000001a */
[----:B------:R-:W1:Y:S04]  /*06b0*/  LDS.128 R8, [R16+0x70] ;  /* 0x0000700010087984 */ /* 0x000e680000000c00 */
[----:B------:R-:W2:Y:S04]  /*06c0*/  LDS R24, [R6+0xe80] ;  /* 0x000e800006187984 */ /* 0x000ea80000000800 */
[----:B------:R-:W3:Y:S01]  /*06d0*/  LDS R14, [R6+0xf00] ;  /* 0x000f0000060e7984 */ /* 0x000ee20000000800 */
[----:B0-----:R-:W-:-:S04]  /*06e0*/  FFMA R15, R12, R15, R17 ;  /* 0x0000000f0c0f7223 */ /* 0x001fc80000000011 */
[----:B-1----:R-:W-:-:S04]  /*06f0*/  FFMA R13, R8, R13, R15 ;  /* 0x0000000d080d7223 */ /* 0x002fc8000000000f */
[----:B--2---:R-:W-:-:S04]  /*0700*/  FFMA R9, R24, R9, R13 ;  /* 0x0000000918097223 */ /* 0x004fc8000000000d */
[----:B---3--:R-:W-:-:S04]  /*0710*/  FFMA R10, R14, R10, R9 ;  /* 0x0000000a0e0a7223 */ /* 0x008fc80000000009 */
[----:B------:R-:W-:Y:S01]  /*0720*/  FFMA R11, R25, R11, R10 ;  /* 0x0000000b190b7223 */ /* 0x000fe2000000000a */
[----:B------:R-:W-:Y:S06]  /*0730*/  BAR.SYNC.DEFER_BLOCKING 0x0 ;  /* 0x0000000000007b1d */ /* 0x000fec0000010000 */
[----:B------:R0:W-:Y:S01]  /*0740*/  STG.E desc[UR8][R22.64], R11 ;  /* 0x0000000b16007986 */ /* 0x0001e2000c101908 */
[----:B------:R-:W-:Y:S05]  /*0750*/  @P0 BRA `(.L_x_0) ;  /* 0xfffffff800a80947 */ /* 0x000fea000383ffff */
[----:B------:R-:W-:Y:S05]  /*0760*/  EXIT ;  /* 0x000000000000794d */ /* 0x000fea0003800000 */
.L_x_1:
[----:B------:R-:W-:-:S00]  /*0770*/  BRA `(.L_x_1) ;  /* 0xfffffffc00fc7947 */ /* 0x000fc0000383ffff */
[----:B------:R-:W-:-:S00]  /*0780*/  NOP ;  /* 0x0000000000007918 */ /* 0x000fc00000000000 */
[----:B------:R-:W-:-:S00]  /*0790*/  NOP ;  /* 0x0000000000007918 */ /* 0x000fc00000000000 */
[----:B------:R-:W-:-:S00]  /*07a0*/  NOP ;  /* 0x0000000000007918 */ /* 0x000fc00000000000 */
[----:B------:R-:W-:-:S00]  /*07b0*/  NOP ;  /* 0x0000000000007918 */ /* 0x000fc00000000000 */
[----:B------:R-:W-:-:S00]  /*07c0*/  NOP ;  /* 0x0000000000007918 */ /* 0x000fc00000000000 */
[----:B------:R-:W-:-:S00]  /*07d0*/  NOP ;  /* 0x0000000000007918 */ /* 0x000fc00000000000 */
[----:B------:R-:W-:-:S00]  /*07e0*/  NOP ;  /* 0x0000000000007918 */ /* 0x000fc00000000000 */
[----:B------:R-:W-:-:S00]  /*07f0*/  NOP ;  /* 0x0000000000007918 */ /* 0x000fc00000000000 */
.L_x_7:


//--------------------- .text._Z13matrix_kerenlPfS_S_j --------------------------
	.section	.text._Z13matrix_kerenlPfS_S_j,"ax",@progbits
	.align	128
        .global         _Z13matrix_kerenlPfS_S_j
        .type           _Z13matrix_kerenlPfS_S_j,@function
        .size           _Z13matrix_kerenlPfS_S_j,(.L_x_8 - _Z13matrix_kerenlPfS_S_j)
        .other          _Z13matrix_kerenlPfS_S_j,@"STO_CUDA_ENTRY STV_DEFAULT"
_Z13matrix_kerenlPfS_S_j:
.text._Z13matrix_kerenlPfS_S_j:
[----:B------:R-:W-:Y:S08]  /*0000*/  LDC R1, c[0x0][0x37c] ;  /* 0x0000df00ff017b82 */ /* 0x000ff00000000800 */
[----:B------:R-:W0:Y:S01]  /*0010*/  LDC R0, c[0x0][0x398] ;  /* 0x0000e600ff007b82 */ /* 0x000e220000000800 */
[----:B------:R-:W1:Y:S01]  /*0020*/  S2R R3, SR_TID.Y ;  /* 0x0000000000037919 */ /* 0x000e620000002200 */
[----:B------:R-:W2:Y:S01]  /*0030*/  LDCU.64 UR6, c[0x0][0x358] ;  /* 0x00006b00ff0677ac */ /* 0x000ea20008000a00 */
[----:B------:R-:W-:Y:S01]  /*0040*/  HFMA2 R26, -RZ, RZ, 0, 0 ;  /* 0x00000000ff1a7431 */ /* 0x000fe200000001ff */
[----:B------:R-:W3:Y:S04]  /*0050*/  S2R R7, SR_TID.X ;  /* 0x0000000000077919 */ /* 0x000ee80000002100 */
[----:B------:R-:W4:Y:S08]  /*0060*/  S2UR UR4, SR_CTAID.X ;  /* 0x00000000000479c3 */ /* 0x000f300000002500 */
[----:B------:R-:W1:Y:S01]  /*0070*/  LDC R2, c[0x0][0x364] ;  /* 0x0000d900ff027b82 */ /* 0x000e620000000800 */
[----:B------:R-:W4:Y:S07]  /*0080*/  LDCU UR5, c[0x0][0x360] ;  /* 0x00006c00ff0577ac */ /* 0x000f2e0008000800 */
[----:B------:R-:W1:Y:S01]  /*0090*/  S2UR UR8, SR_CTAID.Y ;  /* 0x00000000000879c3 */ /* 0x000e620000002600 */
[----:B0-----:R-:W-:Y:S01]  /*00a0*/  ISETP.NE.AND P0, PT, R0, RZ, PT ;  /* 0x000000ff0000720c */ /* 0x001fe20003f05270 */
[----:B----4-:R-:W-:-:S06]  /*00b0*/  UIMAD UR4, UR4, UR5, URZ ;  /* 0x00000005040472a4 */ /* 0x010fcc000f8e02ff */
[----:B---3--:R-:W-:Y:S01]  /*00c0*/  IADD3 R4, PT, PT, R7, UR4, RZ ;  /* 0x0000000407047c10 */ /* 0x008fe2000fffe0ff */
[----:B-1----:R-:W-:-:S05]  /*00d0*/  IMAD R2, R2, UR8, R3 ;  /* 0x0000000802027c24 */ /* 0x002fca000f8e0203 */
[----:B--2---:R-:W-:Y:S05]  /*00e0*/  @!P0 BRA `(.L_x_2) ;  /* 0x0000000800448947 */ /* 0x004fea0003800000 */
[C---:B------:R-:W-:Y:S02]  /*00f0*/  ISETP.GE.U32.AND P1, PT, R0.reuse, 0x8, PT ;  /* 0x000000080000780c */ /* 0x040fe40003f26070 */
[----:B------:R-:W-:Y:S02]  /*0100*/  LOP3.LUT R5, R0, 0x7, RZ, 0xc0, !PT ;  /* 0x0000000700057812 */ /* 0x000fe400078ec0ff */
[----:B------:R-:W-:Y:S02]  /*0110*/  MOV R26, RZ ;  /* 0x000000ff001a7202 */ /* 0x000fe40000000f00 */
[----:B------:R-:W-:Y:S02]  /*0120*/  ISETP.NE.AND P0, PT, R5, RZ, PT ;  /* 0x000000ff0500720c */ /* 0x000fe40003f05270 */
[----:B------:R-:W-:-:S05]  /*0130*/  MOV R6, RZ ;  /* 0x000000ff00067202 */ /* 0x000fca0000000f00 */
[----:B------:R-:W-:Y:S06]  /*0140*/  @!P1 BRA `(.L_x_3) ;  /* 0x0000000400249947 */ /* 0x000fec0003800000 */
[C---:B------:R-:W-:Y:S01]  /*0150*/  LOP3.LUT R6, R0.reuse, 0xfffffff8, RZ, 0xc0, !PT ;  /* 0xfffffff800067812 */ /* 0x040fe200078ec0ff */
[C-C-:B------:R-:W-:Y:S01]  /*0160*/  IMAD R8, R0.reuse, 0x3, R4.reuse ;  /* 0x0000000300087824 */ /* 0x140fe200078e0204 */
[C---:B------:R-:W-:Y:S01]  /*0170*/  IADD3 R3, PT, PT, R0.reuse, UR4, R7 ;  /* 0x0000000400037c10 */ /* 0x040fe2000fffe007 */
[C-C-:B------:R-:W-:Y:S01]  /*0180*/  IMAD R10, R0.reuse, 0x5, R4.reuse ;  /* 0x00000005000a7824 */ /* 0x140fe200078e0204 */
[CC--:B------:R-:W-:Y:S01]  /*0190*/  LEA R7, R0.reuse, R4.reuse, 0x1 ;  /* 0x0000000400077211 */ /* 0x0c0fe200078e08ff */
[C-C-:B------:R-:W-:Y:S01]  /*01a0*/  IMAD R11, R0.reuse, 0x6, R4.reuse ;  /* 0x00000006000b7824 */ /* 0x140fe200078e0204 */
[C---:B------:R-:W-:Y:S01]  /*01b0*/  LEA R9, R0.reuse, R4, 0x2 ;  /* 0x0000000400097211 */ /* 0x040fe200078e10ff */
[----:B------:R-:W-:Y:S01]  /*01c0*/  IMAD R18, R0, 0x7, R4 ;  /* 0x0000000700127824 */ /* 0x000fe200078e0204 */
[----:B------:R-:W-:Y:S01]  /*01d0*/  MOV R26, RZ ;  /* 0x000000ff001a7202 */ /* 0x000fe20000000f00 */
[----:B------:R-:W-:Y:S01]  /*01e0*/  IMAD R20, R2, R0, 0x3 ;  /* 0x0000000302147424 */ /* 0x000fe200078e0200 */
[----:B------:R-:W-:-:S02]  /*01f0*/  MOV R19, R4 ;  /* 0x0000000400137202 */ /* 0x000fc40000000f00 */
[----:B------:R-:W-:-:S07]  /*0200*/  IADD3 R21, PT, PT, -R6, RZ, RZ ;  /* 0x000000ff06157210 */ /* 0x000fce0007ffe1ff */
.L_x_4:
[----:B------:R-:W0:Y:S01]  /*0210*/  LDC.64 R12, c[0x0][0x380] ;  /* 0x0000e000ff0c7b82 */ /* 0x000e220000000a00 */
[C---:B------:R-:W-:Y:S02]  /*0220*/  IADD3 R25, PT, PT, R20.reuse, -0x3, RZ ;  /* 0xfffffffd14197810 */ /* 0x040fe40007ffe0ff */
[----:B------:R-:W-:-:S05]  /*0230*/  IADD3 R23, PT, PT, R20, -0x2, RZ ;  /* 0xfffffffe14177810 */ /* 0x000fca0007ffe0ff */
[----:B------:R-:W1:Y:S01]  /*0240*/  LDC.64 R14, c[0x0][0x388] ;  /* 0x0000e200ff0e7b82 */ /* 0x000e620000000a00 */
[----:B0-----:R-:W-:-:S04]  /*0250*/  IMAD.WIDE.U32 R24, R25, 0x4, R12 ;  /* 0x0000000419187825 */ /* 0x001fc800078e000c */
[----:B------:R-:W-:Y:S02]  /*0260*/  IMAD.WIDE.U32 R22, R23, 0x4, R12 ;  /* 0x0000000417167825 */ /* 0x000fe400078e000c */
[----:B------:R-:W2:Y:S02]  /*0270*/  LDG.E R25, desc[UR6][R24.64] ;  /* 0x0000000618197981 */ /* 0x000ea4000c1e1900 */
[--C-:B-1----:R-:W-:Y:S02]  /*0280*/  IMAD.WIDE.U32 R16, R19, 0x4, R14.reuse ;  /* 0x0000000413107825 */ /* 0x102fe400078e000e */
[----:B------:R-:W3:Y:S04]  /*0290*/  LDG.E R27, desc[UR6][R22.64] ;  /* 0x00000006161b7981 */ /* 0x000ee8000c1e1900 */
[----:B------:R0:W2:Y:S02]  /*02a0*/  LDG.E R29, desc[UR6][R16.64] ;  /* 0x00000006101d7981 */ /* 0x0000a4000c1e1900 */
[----:B0-----:R-:W-:-:S05]  /*02b0*/  IMAD.WIDE.U32 R16, R3, 0x4, R14 ;  /* 0x0000000403107825 */ /* 0x001fca00078e000e */
[----:B------:R0:W3:Y:S01]  /*02c0*/  LDG.E R28, desc[UR6][R16.64] ;  /* 0x00000006101c7981 */ /* 0x0000e2000c1e1900 */
[----:B------:R-:W-:-:S05]  /*02d0*/  IADD3 R23, PT, PT, R20, -0x1, RZ ;  /* 0xffffffff14177810 */ /* 0x000fca0007ffe0ff */
[----:B------:R-:W-:-:S04]  /*02e0*/  IMAD.WIDE.U32 R22, R23, 0x4, R12 ;  /* 0x0000000417167825 */ /* 0x000fc800078e000c */
[----:B0-----:R-:W-:-:S04]  /*02f0*/  IMAD.WIDE.U32 R16, R7, 0x4, R14 ;  /* 0x0000000407107825 */ /* 0x001fc800078e000e */
[----:B--2---:R-:W-:Y:S02]  /*0300*/  FFMA R29, R25, R29, R26 ;  /* 0x0000001d191d7223 */ /* 0x004fe4000000001a */
[----:B------:R0:W2:Y:S04]  /*0310*/  LDG.E R26, desc[UR6][R22.64] ;  /* 0x00000006161a7981 */ /* 0x0000a8000c1e1900 */
[----:B------:R1:W2:Y:S01]  /*0320*/  LDG.E R25, desc[UR6][R16.64] ;  /* 0x0000000610197981 */ /* 0x0002a2000c1e1900 */
[----:B0-----:R-:W-:-:S04]  /*0330*/  IMAD.WIDE.U32 R22, R20, 0x4, R12 ;  /* 0x0000000414167825 */ /* 0x001fc800078e000c */
[----:B-1----:R-:W-:-:S04]  /*0340*/  IMAD.WIDE.U32 R16, R8, 0x4, R14 ;  /* 0x0000000408107825 */ /* 0x002fc800078e000e */
[----:B---3--:R-:W-:Y:S01]  /*0350*/  FFMA R27, R27, R28, R29 ;  /* 0x0000001c1b1b7223 */ /* 0x008fe2000000001d */
[----:B------:R-:W3:Y:S04]  /*0360*/  LDG.E R24, desc[UR6][R22.64] ;  /* 0x0000000616187981 */ /* 0x000ee8000c1e1900 */
[----:B------:R0:W3:Y:S01]  /*0370*/  LDG.E R28, desc[UR6][R16.64] ;  /* 0x00000006101c7981 */ /* 0x0000e2000c1e1900 */
[----:B------:R-:W-:-:S05]  /*0380*/  IADD3 R29, PT, PT, R20, 0x2, RZ ;  /* 0x00000002141d7810 */ /* 0x000fca0007ffe0ff */
[----:B0-----:R-:W-:Y:S01]  /*0390*/  IMAD.WIDE.U32 R16, R29, 0x4, R12 ;  /* 0x000000041d107825 */ /* 0x001fe200078e000c */
[----:B------:R-:W-:-:S04]  /*03a0*/  IADD3 R29, PT, PT, R20, 0x3, RZ ;  /* 0x00000003141d7810 */ /* 0x000fc80007ffe0ff */
[----:B------:R0:W4:Y:S02]  /*03b0*/  LDG.E R23, desc[UR6][R16.64] ;  /* 0x0000000610177981 */ /* 0x000124000c1e1900 */
[----:B0-----:R-:W-:-:S04]  /*03c0*/  IMAD.WIDE.U32 R16, R10, 0x4, R14 ;  /* 0x000000040a107825 */ /* 0x001fc800078e000e */
[----:B--2---:R-:W-:Y:S01]  /*03d0*/  FFMA R25, R26, R25, R27 ;  /* 0x000000191a197223 */ /* 0x004fe2000000001b */
[----:B------:R-:W-:-:S03]  /*03e0*/  IADD3 R27, PT, PT, R20, 0x1, RZ ;  /* 0x00000001141b7810 */ /* 0x000fc60007ffe0ff */
[----:B---3--:R-:W-:Y:S02]  /*03f0*/  FFMA R22, R24, R28, R25 ;  /* 0x0000001c18167223 */ /* 0x008fe40000000019 */
[----:B------:R-:W-:-:S06]  /*0400*/  IMAD.WIDE.U32 R24, R27, 0x4, R12 ;  /* 0x000000041b187825 */ /* 0x000fcc00078e000c */
[----:B------:R-:W2:Y:S01]  /*0410*/  LDG.E R25, desc[UR6][R24.64] ;  /* 0x0000000618197981 */ /* 0x000ea2000c1e1900 */
[----:B------:R-:W-:-:S06]  /*0420*/  IMAD.WIDE.U32 R26, R9, 0x4, R14 ;  /* 0x00000004091a7825 */ /* 0x000fcc00078e000e */
[----:B------:R-:W2:Y:S04]  /*0430*/  LDG.E R26, desc[UR6][R26.64] ;  /* 0x000000061a1a7981 */ /* 0x000ea8000c1e1900 */
[----:B------:R0:W4:Y:S02]  /*0440*/  LDG.E R24, desc[UR6][R16.64] ;  /* 0x0000000610187981 */ /* 0x000124000c1e1900 */
[----:B0-----:R-:W-:Y:S01]  /*0450*/  IMAD.WIDE.U32 R16, R29, 0x4, R12 ;  /* 0x000000041d107825 */ /* 0x001fe200078e000c */
[----:B------:R-:W-:-:S05]  /*0460*/  IADD3 R29, PT, PT, R20, 0x4, RZ ;  /* 0x00000004141d7810 */ /* 0x000fca0007ffe0ff */
[----:B------:R-:W-:Y:S01]  /*0470*/  IMAD.WIDE.U32 R12, R29, 0x4, R12 ;  /* 0x000000041d0c7825 */ /* 0x000fe200078e000c */
[----:B------:R-:W3:Y:S04]  /*0480*/  LDG.E R16, desc[UR6][R16.64] ;  /* 0x0000000610107981 */ /* 0x000ee8000c1e1900 */
[----:B------:R0:W5:Y:S02]  /*0490*/  LDG.E R28, desc[UR6][R12.64] ;  /* 0x000000060c1c7981 */ /* 0x000164000c1e1900 */
[----:B0-----:R-:W-:-:S04]  /*04a0*/  IMAD.WIDE.U32 R12, R11, 0x4, R14 ;  /* 0x000000040b0c7825 */ /* 0x001fc800078e000e */
[----:B------:R-:W-:Y:S01]  /*04b0*/  IMAD.WIDE.U32 R14, R18, 0x4, R14 ;  /* 0x00000004120e7825 */ /* 0x000fe200078e000e */
[----:B------:R-:W3:Y:S05]  /*04c0*/  LDG.E R29, desc[UR6][R12.64] ;  /* 0x000000060c1d7981 */ /* 0x000eea000c1e1900 */
[----:B------:R-:W5:Y:S01]  /*04d0*/  LDG.E R14, desc[UR6][R14.64] ;  /* 0x000000060e0e7981 */ /* 0x000f62000c1e1900 */
[----:B------:R-:W-:-:S04]  /*04e0*/  IADD3 R21, PT, PT, R21, 0x8, RZ ;  /* 0x0000000815157810 */ /* 0x000fc80007ffe0ff */
[----:B------:R-:W-:Y:S02]  /*04f0*/  ISETP.NE.AND P1, PT, R21, RZ, PT ;  /* 0x000000ff1500720c */ /* 0x000fe40003f25270 */
[----:B------:R-:W-:Y:S02]  /*0500*/  IADD3 R20, PT, PT, R20, 0x8, RZ ;  /* 0x0000000814147810 */ /* 0x000fe40007ffe0ff */
[C---:B------:R-:W-:Y:S02]  /*0510*/  LEA R3, R0.reuse, R3, 0x3 ;  /* 0x0000000300037211 */ /* 0x040fe400078e18ff */
[C---:B------:R-:W-:Y:S02]  /*0520*/  LEA R7, R0.reuse, R7, 0x3 ;  /* 0x0000000700077211 */ /* 0x040fe400078e18ff */
[C---:B------:R-:W-:Y:S02]  /*0530*/  LEA R8, R0.reuse, R8, 0x3 ;  /* 0x0000000800087211 */ /* 0x040fe400078e18ff */
[----:B------:R-:W-:-:S02]  /*0540*/  LEA R9, R0, R9, 0x3 ;  /* 0x0000000900097211 */ /* 0x000fc400078e18ff */
[C---:B------:R-:W-:Y:S02]  /*0550*/  LEA R10, R0.reuse, R10, 0x3 ;  /* 0x0000000a000a7211 */ /* 0x040fe400078e18ff */
[C---:B------:R-:W-:Y:S02]  /*0560*/  LEA R11, R0.reuse, R11, 0x3 ;  /* 0x0000000b000b7211 */ /* 0x040fe400078e18ff */
[C---:B------:R-:W-:Y:S02]  /*0570*/  LEA R18, R0.reuse, R18, 0x3 ;  /* 0x0000001200127211 */ /* 0x040fe400078e18ff */
[----:B------:R-:W-:Y:S01]  /*0580*/  LEA R19, R0, R19, 0x3 ;  /* 0x0000001300137211 */ /* 0x000fe200078e18ff */
[----:B--2---:R-:W-:-:S04]  /*0590*/  FFMA R22, R25, R26, R22 ;  /* 0x0000001a19167223 */ /* 0x004fc80000000016 */
[----:B----4-:R-:W-:-:S04]  /*05a0*/  FFMA R23, R23, R24, R22 ;  /* 0x0000001817177223 */ /* 0x010fc80000000016 */
[----:B---3--:R-:W-:-:S04]  /*05b0*/  FFMA R23, R16, R29, R23 ;  /* 0x0000001d10177223 */ /* 0x008fc80000000017 */
[----:B-----5:R-:W-:Y:S01]  /*05c0*/  FFMA R26, R28, R14, R23 ;  /* 0x0000000e1c1a7223 */ /* 0x020fe20000000017 */
[----:B------:R-:W-:Y:S06]  /*05d0*/  @P1 BRA `(.L_x_4) ;  /* 0xfffffffc000c1947 */ /* 0x000fec000383ffff */
.L_x_3:
[----:B------:R-:W-:Y:S05]  /*05e0*/  @!P0 BRA `(.L_x_2) ;  /* 0x0000000400048947 */ /* 0x000fea0003800000 */
[----:B------:R-:W-:Y:S02]  /*05f0*/  ISETP.GE.U32.AND P0, PT, R5, 0x4, PT ;  /* 0x000000040500780c */ /* 0x000fe40003f06070 */
[----:B------:R-:W-:-:S04]  /*0600*/  LOP3.LUT R7, R0, 0x3, RZ, 0xc0, !PT ;  /* 0x0000000300077812 */ /* 0x000fc800078ec0ff */
[----:B------:R-:W-:-:S07]  /*0610*/  ISETP.NE.AND P1, PT, R7, RZ, PT ;  /* 0x000000ff0700720c */ /* 0x000fce0003f25270 */
[----:B------:R-:W-:Y:S06]  /*0620*/  @!P0 BRA `(.L_x_5) ;  /* 0x00000000007c8947 */ /* 0x000fec0003800000 */
[----:B------:R-:W0:Y:S01]  /*0630*/  LDC.64 R8, c[0x0][0x388] ;  /* 0x0000e200ff087b82 */ /* 0x000e220000000a00 */
[-C--:B------:R-:W-:Y:S02]  /*0640*/  IMAD R5, R2, R0.reuse, R6 ;  /* 0x0000000002057224 */ /* 0x080fe400078e0206 */
[----:B------:R-:W-:-:S03]  /*0650*/  IMAD R13, R6, R0, R4 ;  /* 0x00000000060d7224 */ /* 0x000fc600078e0204 */
[C---:B------:R-:W-:Y:S02]  /*0660*/  IADD3 R21, PT, PT, R5.reuse, 0x1, RZ ;  /* 0x0000000105157810 */ /* 0x040fe40007ffe0ff */
[----:B------:R-:W1:Y:S01]  /*0670*/  LDC.64 R10, c[0x0][0x380] ;  /* 0x0000e000ff0a7b82 */ /* 0x000e620000000a00 */
[----:B------:R-:W-:Y:S01]  /*0680*/  IADD3 R15, PT, PT, R5, 0x2, RZ ;  /* 0x00000002050f7810 */ /* 0x000fe20007ffe0ff */
[C---:B0-----:R-:W-:Y:S01]  /*0690*/  IMAD.WIDE.U32 R18, R13.reuse, 0x4, R8 ;  /* 0x000000040d127825 */ /* 0x041fe200078e0008 */
[----:B------:R-:W-:-:S04]  /*06a0*/  IADD3 R13, PT, PT, R13, R0, RZ ;  /* 0x000000000d0d7210 */ /* 0x000fc80007ffe0ff */
[-C--:B------:R-:W-:Y:S01]  /*06b0*/  IADD3 R25, PT, PT, R13, R0.reuse, RZ ;  /* 0x000000000d197210 */ /* 0x080fe20007ffe0ff */
[--C-:B-1----:R-:W-:Y:S01]  /*06c0*/  IMAD.WIDE.U32 R22, R5, 0x4, R10.reuse ;  /* 0x0000000405167825 */ /* 0x102fe200078e000a */
[----:B------:R-:W2:Y:S03]  /*06d0*/  LDG.E R18, desc[UR6][R18.64] ;  /* 0x0000000612127981 */ /* 0x000ea6000c1e1900 */
[----:B------:R-:W-:Y:S01]  /*06e0*/  IMAD.WIDE.U32 R20, R21, 0x4, R10 ;  /* 0x0000000415147825 */ /* 0x000fe200078e000a */
[----:B------:R-:W2:Y:S03]  /*06f0*/  LDG.E R3, desc[UR6][R22.64] ;  /* 0x0000000616037981 */ /* 0x000ea6000c1e1900 */
[----:B------:R-:W-:Y:S01]  /*0700*/  IMAD.WIDE.U32 R16, R13, 0x4, R8 ;  /* 0x000000040d107825 */ /* 0x000fe200078e0008 */
[----:B------:R-:W-:Y:S01]  /*0710*/  IADD3 R5, PT, PT, R5, 0x3, RZ ;  /* 0x0000000305057810 */ /* 0x000fe20007ffe0ff */
[----:B------:R-:W3:Y:S01]  /*0720*/  LDG.E R20, desc[UR6][R20.64] ;  /* 0x0000000614147981 */ /* 0x000ee2000c1e1900 */
[----:B------:R-:W-:Y:S01]  /*0730*/  IADD3 R27, PT, PT, R25, R0, RZ ;  /* 0x00000000191b7210 */ /* 0x000fe20007ffe0ff */
[----:B------:R-:W-:-:S02]  /*0740*/  IMAD.WIDE.U32 R14, R15, 0x4, R10 ;  /* 0x000000040f0e7825 */ /* 0x000fc400078e000a */
[----:B------:R-:W3:Y:S02]  /*0750*/  LDG.E R16, desc[UR6][R16.64] ;  /* 0x0000000610107981 */ /* 0x000ee4000c1e1900 */
[----:B------:R-:W-:Y:S02]  /*0760*/  IMAD.WIDE.U32 R12, R25, 0x4, R8 ;  /* 0x00000004190c7825 */ /* 0x000fe400078e0008 */
[----:B------:R-:W4:Y:S02]  /*0770*/  LDG.E R14, desc[UR6][R14.64] ;  /* 0x000000060e0e7981 */ /* 0x000f24000c1e1900 */
[----:B------:R-:W-:Y:S02]  /*0780*/  IMAD.WIDE.U32 R10, R5, 0x4, R10 ;  /* 0x00000004050a7825 */ /* 0x000fe400078e000a */
[----:B------:R-:W4:Y:S02]  /*0790*/  LDG.E R12, desc[UR6][R12.64] ;  /* 0x000000060c0c7981 */ /* 0x000f24000c1e1900 */
[----:B------:R-:W-:-:S02]  /*07a0*/  IMAD.WIDE.U32 R8, R27, 0x4, R8 ;  /* 0x000000041b087825 */ /* 0x000fc400078e0008 */
[----:B------:R-:W5:Y:S04]  /*07b0*/  LDG.E R10, desc[UR6][R10.64] ;  /* 0x000000060a0a7981 */ /* 0x000f68000c1e1900 */
[----:B------:R-:W5:Y:S01]  /*07c0*/  LDG.E R8, desc[UR6][R8.64] ;  /* 0x0000000608087981 */ /* 0x000f62000c1e1900 */
[----:B------:R-:W-:Y:S01]  /*07d0*/  IADD3 R6, PT, PT, R6, 0x4, RZ ;  /* 0x0000000406067810 */ /* 0x000fe20007ffe0ff */
[----:B--2---:R-:W-:-:S04]  /*07e0*/  FFMA R3, R3, R18, R26 ;  /* 0x0000001203037223 */ /* 0x004fc8000000001a */
[----:B---3--:R-:W-:-:S04]  /*07f0*/  FFMA R3, R20, R16, R3 ;  /* 0x0000001014037223 */ /* 0x008fc80000000003 */
[----:B----4-:R-:W-:-:S04]  /*0800*/  FFMA R3, R14, R12, R3 ;  /* 0x0000000c0e037223 */ /* 0x010fc80000000003 */
[----:B-----5:R-:W-:-:S07]  /*0810*/  FFMA R26, R10, R8, R3 ;  /* 0x000000080a1a7223 */ /* 0x020fce0000000003 */
.L_x_5:
[----:B------:R-:W-:Y:S05]  /*0820*/  @!P1 BRA `(.L_x_2) ;  /* 0x0000000000749947 */ /* 0x000fea0003800000 */
[----:B------:R-:W0:Y:S01]  /*0830*/  LDC.64 R12, c[0x0][0x388] ;  /* 0x0000e200ff0c7b82 */ /* 0x000e220000000a00 */
[----:B------:R-:W-:Y:S02]  /*0840*/  ISETP.NE.AND P0, PT, R7, 0x1, PT ;  /* 0x000000010700780c */ /* 0x000fe40003f05270 */
[----:B------:R-:W-:-:S04]  /*0850*/  LOP3.LUT R3, R0, 0x1, RZ, 0xc0, !PT ;  /* 0x0000000100037812 */ /* 0x000fc800078ec0ff */
[----:B------:R-:W-:Y:S01]  /*0860*/  ISETP.NE.U32.AND P1, PT, R3, 0x1, PT ;  /* 0x000000010300780c */ /* 0x000fe20003f25070 */
[----:B------:R-:W1:Y:S06]  /*0870*/  LDC.64 R16, c[0x0][0x380] ;  /* 0x0000e000ff107b82 */ /* 0x000e6c0000000a00 */
[-C--:B------:R-:W-:Y:S02]  /*0880*/  @P0 IMAD R3, R2, R0.reuse, R6 ;  /* 0x0000000002030224 */ /* 0x080fe400078e0206 */
[----:B------:R-:W2:Y:S01]  /*0890*/  LDC.64 R10, c[0x0][0x380] ;  /* 0x0000e000ff0a7b82 */ /* 0x000ea20000000a00 */
[C---:B------:R-:W-:Y:S01]  /*08a0*/  @P0 IMAD R15, R6.reuse, R0, R4 ;  /* 0x00000000060f0224 */ /* 0x040fe200078e0204 */
[----:B------:R-:W-:-:S02]  /*08b0*/  @P0 IADD3 R6, PT, PT, R6, 0x2, RZ ;  /* 0x0000000206060810 */ /* 0x000fc40007ffe0ff */
[----:B------:R-:W-:Y:S02]  /*08c0*/  @P0 IADD3 R5, PT, PT, R3, 0x1, RZ ;  /* 0x0000000103050810 */ /* 0x000fe40007ffe0ff */
[C---:B------:R-:W-:Y:S02]  /*08d0*/  @P0 IADD3 R7, PT, PT, R15.reuse, R0, RZ ;  /* 0x000000000f070210 */ /* 0x040fe40007ffe0ff */
[----:B------:R-:W3:Y:S01]  /*08e0*/  LDC.64 R8, c[0x0][0x388] ;  /* 0x0000e200ff087b82 */ /* 0x000ee20000000a00 */
[----:B0-----:R-:W-:-:S04]  /*08f0*/  @P0 IMAD.WIDE.U32 R14, R15, 0x4, R12 ;  /* 0x000000040f0e0825 */ /* 0x001fc800078e000c */
[----:B------:R-:W-:Y:S02]  /*0900*/  @P0 IMAD.WIDE.U32 R12, R7, 0x4, R12 ;  /* 0x00000004070c0825 */ /* 0x000fe400078e000c */
[----:B------:R-:W4:Y:S02]  /*0910*/  @P0 LDG.E R14, desc[UR6][R14.64] ;  /* 0x000000060e0e0981 */ /* 0x000f24000c1e1900 */
[--C-:B-1----:R-:W-:Y:S02]  /*0920*/  @P0 IMAD.WIDE.U32 R18, R3, 0x4, R16.reuse ;  /* 0x0000000403120825 */ /* 0x102fe400078e0010 */
[----:B------:R-:W5:Y:S02]  /*0930*/  @P0 LDG.E R12, desc[UR6][R12.64] ;  /* 0x000000060c0c0981 */ /* 0x000f64000c1e1900 */
[----:B------:R-:W-:Y:S02]  /*0940*/  @P0 IMAD.WIDE.U32 R16, R5, 0x4, R16 ;  /* 0x0000000405100825 */ /* 0x000fe400078e0010 */
[----:B------:R-:W4:Y:S02]  /*0950*/  @P0 LDG.E R3, desc[UR6][R18.64] ;  /* 0x0000000612030981 */ /* 0x000f24000c1e1900 */
[----:B------:R-:W-:-:S02]  /*0960*/  @!P1 IMAD R5, R2, R0, R6 ;  /* 0x0000000002059224 */ /* 0x000fc400078e0206 */
[----:B------:R-:W-:Y:S01]  /*0970*/  @!P1 IMAD R7, R6, R0, R4 ;  /* 0x0000000006079224 */ /* 0x000fe200078e0204 */
[----:B------:R-:W5:Y:S01]  /*0980*/  @P0 LDG.E R16, desc[UR6][R16.64] ;  /* 0x0000000610100981 */ /* 0x000f62000c1e1900 */
[----:B--2---:R-:W-:-:S04]  /*0990*/  @!P1 IMAD.WIDE.U32 R10, R5, 0x4, R10 ;  /* 0x00000004050a9825 */ /* 0x004fc800078e000a */
[----:B---3--:R-:W-:Y:S02]  /*09a0*/  @!P1 IMAD.WIDE.U32 R8, R7, 0x4, R8 ;  /* 0x0000000407089825 */ /* 0x008fe400078e0008 */
[----:B------:R-:W2:Y:S04]  /*09b0*/  @!P1 LDG.E R11, desc[UR6][R10.64] ;  /* 0x000000060a0b9981 */ /* 0x000ea8000c1e1900 */
[----:B------:R-:W2:Y:S01]  /*09c0*/  @!P1 LDG.E R8, desc[UR6][R8.64] ;  /* 0x0000000608089981 */ /* 0x000ea2000c1e1900 */
[----:B----4-:R-:W-:-:S04]  /*09d0*/  @P0 FFMA R3, R3, R14, R26 ;  /* 0x0000000e03030223 */ /* 0x010fc8000000001a */
[----:B-----5:R-:W-:-:S04]  /*09e0*/  @P0 FFMA R26, R16, R12, R3 ;  /* 0x0000000c101a0223 */ /* 0x020fc80000000003 */
[----:B--2---:R-:W-:-:S07]  /*09f0*/  @!P1 FFMA R26, R11, R8, R26 ;  /* 0x000000080b1a9223 */ /* 0x004fce000000001a */
.L_x_2:
[----:B------:R-:W0:Y:S01]  /*0a00*/  LDC.64 R6, c[0x0][0x390] ;  /* 0x0000e400ff067b82 */ /* 0x000e220000000a00 */
[----:B------:R-:W-:-:S04]  /*0a10*/  IMAD R3, R2, R0, R4 ;  /* 0x0000000002037224 */ /* 0x000fc800078e0204 */
[----:B0-----:R-:W-:-:S05]  /*0a20*/  IMAD.WIDE.U32 R2, R3, 0x4, R6 ;  /* 0x0000000403027825 */ /* 0x001fca00078e0006 */
[----:B------:R-:W-:Y:S01]  /*0a30*/  STG.E desc[UR6][R2.64], R26 ;  /* 0x0000001a02007986 */ /* 0x000fe2000c101906 */
[----:B------:R-:W-:Y:S05]  /*0a40*/  EXIT ;  /* 0x000000000000794d */ /* 0x000fea0003800000 */
.L_x_6:
        /* <DEDUP_REMOVED lines=11> */
.L_x_8:


//--------------------- .nv.shared._Z19tiled_matrix_kerenlPfS_S_j --------------------------
	.section	.nv.shared._Z19tiled_matrix_kerenlPfS_S_j,"aw",@nobits
	.sectionflags	@""
	.align	4
.nv.shared._Z19tiled_matrix_kerenlPfS_S_j:
	.zero		9216


//--------------------- .nv.shared.reserved.0     --------------------------
	.section	.nv.shared.reserved.0,"aw",@nobits
	.weak		__nv_reservedSMEM_offset_0_alias
	.size		__nv_reservedSMEM_offset_0_alias, 0, 64
	.other		__nv_reservedSMEM_offset_0_alias,@"STO_CUDA_RESERVED_SHARED STV_DEFAULT"
__nv_reservedSMEM_offset_0_alias:
	.zero		0
	.zero		64


//--------------------- .nv.constant0._Z19tiled_matrix_kerenlPfS_S_j --------------------------
	.section	.nv.constant0._Z19tiled_matrix_kerenlPfS_S_j,"a",@progbits
	.sectionflags	@""
	.align	4
.nv.constant0._Z19tiled_matrix_kerenlPfS_S_j:
	.zero		924


//--------------------- .nv.constant0._Z13matrix_kerenlPfS_S_j --------------------------
	.section	.nv.constant0._Z13matrix_kerenlPfS_S_j,"a",@progbits
	.sectionflags	@""
	.align	4
.nv.constant0._Z13matrix_kerenlPfS_S_j:
	.zero		924


//--------------------- SYMBOLS --------------------------

	.type		.nv.reservedSmem.offset0,@object
	.size		.nv.reservedSmem.offset0,0x4
	.type		.nv.reservedSmem.cap,@object
	.size		.nv.reservedSmem.cap,0x4
